//
// Generated by NVIDIA NVVM Compiler
//
// Compiler Build ID: CL-36424714
// Cuda compilation tools, release 13.0, V13.0.88
// Based on NVVM 20.0.0
//

.version 9.0
.target sm_100
.address_size 64

	// .globl	_Z27calc_token_occurrences_cudaPKciPS0_PiS2_i

.visible .entry _Z27calc_token_occurrences_cudaPKciPS0_PiS2_i(
	.param .u64 .ptr .align 1 _Z27calc_token_occurrences_cudaPKciPS0_PiS2_i_param_0,
	.param .u32 _Z27calc_token_occurrences_cudaPKciPS0_PiS2_i_param_1,
	.param .u64 .ptr .align 1 _Z27calc_token_occurrences_cudaPKciPS0_PiS2_i_param_2,
	.param .u64 .ptr .align 1 _Z27calc_token_occurrences_cudaPKciPS0_PiS2_i_param_3,
	.param .u64 .ptr .align 1 _Z27calc_token_occurrences_cudaPKciPS0_PiS2_i_param_4,
	.param .u32 _Z27calc_token_occurrences_cudaPKciPS0_PiS2_i_param_5
)
{
	.reg .pred 	%p<11>;
	.reg .b16 	%rs<9>;
	.reg .b32 	%r<23>;
	.reg .b64 	%rd<25>;

	ld.param.u64 	%rd7, [_Z27calc_token_occurrences_cudaPKciPS0_PiS2_i_param_0];
	ld.param.u32 	%r12, [_Z27calc_token_occurrences_cudaPKciPS0_PiS2_i_param_1];
	ld.param.u64 	%rd4, [_Z27calc_token_occurrences_cudaPKciPS0_PiS2_i_param_2];
	ld.param.u64 	%rd5, [_Z27calc_token_occurrences_cudaPKciPS0_PiS2_i_param_3];
	ld.param.u64 	%rd6, [_Z27calc_token_occurrences_cudaPKciPS0_PiS2_i_param_4];
	ld.param.u32 	%r13, [_Z27calc_token_occurrences_cudaPKciPS0_PiS2_i_param_5];
	cvta.to.global.u64 	%rd1, %rd7;
	mov.u32 	%r1, %tid.x;
	setp.ge.s32 	%p1, %r1, %r13;
	@%p1 bra 	$L__BB0_14;
	cvta.to.global.u64 	%rd8, %rd4;
	cvta.to.global.u64 	%rd9, %rd5;
	mul.wide.u32 	%rd10, %r1, 8;
	add.s64 	%rd11, %rd8, %rd10;
	ld.global.u64 	%rd2, [%rd11];
	mul.wide.u32 	%rd12, %r1, 4;
	add.s64 	%rd13, %rd9, %rd12;
	ld.global.u32 	%r2, [%rd13];
	setp.lt.s32 	%p2, %r12, 1;
	mov.b32 	%r19, 0;
	@%p2 bra 	$L__BB0_13;
	cvta.to.global.u64 	%rd3, %rd2;
	mov.b32 	%r18, 0;
	mov.u32 	%r19, %r18;
$L__BB0_3:
	setp.lt.s32 	%p3, %r2, 1;
	@%p3 bra 	$L__BB0_7;
	mov.b32 	%r20, 0;
	bra.uni 	$L__BB0_6;
$L__BB0_5:
	add.s32 	%r20, %r20, 1;
	setp.eq.s32 	%p5, %r20, %r2;
	@%p5 bra 	$L__BB0_7;
$L__BB0_6:
	add.s32 	%r17, %r20, %r18;
	cvt.u64.u32 	%rd14, %r17;
	add.s64 	%rd15, %rd1, %rd14;
	ld.global.u8 	%rs1, [%rd15];
	cvt.u64.u32 	%rd16, %r20;
	add.s64 	%rd17, %rd3, %rd16;
	ld.global.u8 	%rs2, [%rd17];
	setp.eq.s16 	%p4, %rs1, %rs2;
	@%p4 bra 	$L__BB0_5;
	bra.uni 	$L__BB0_12;
$L__BB0_7:
	setp.eq.s32 	%p6, %r18, 0;
	@%p6 bra 	$L__BB0_9;
	cvt.u64.u32 	%rd18, %r18;
	add.s64 	%rd19, %rd1, %rd18;
	ld.global.u8 	%rs3, [%rd19+-1];
	add.s16 	%rs4, %rs3, -97;
	and.b16  	%rs5, %rs4, 255;
	setp.lt.u16 	%p7, %rs5, 26;
	@%p7 bra 	$L__BB0_12;
$L__BB0_9:
	add.s32 	%r7, %r18, %r2;
	setp.ge.s32 	%p8, %r7, %r12;
	@%p8 bra 	$L__BB0_11;
	cvt.s64.s32 	%rd20, %r7;
	add.s64 	%rd21, %rd1, %rd20;
	ld.global.u8 	%rs6, [%rd21];
	add.s16 	%rs7, %rs6, -97;
	and.b16  	%rs8, %rs7, 255;
	setp.lt.u16 	%p9, %rs8, 26;
	@%p9 bra 	$L__BB0_12;
$L__BB0_11:
	add.s32 	%r19, %r19, 1;
$L__BB0_12:
	add.s32 	%r18, %r18, 1;
	setp.ne.s32 	%p10, %r18, %r12;
	@%p10 bra 	$L__BB0_3;
$L__BB0_13:
	cvta.to.global.u64 	%rd22, %rd6;
	add.s64 	%rd24, %rd22, %rd12;
	st.global.u32 	[%rd24], %r19;
$L__BB0_14:
	ret;

}


// ===== COMPILED SASS (sm_100) =====

	.target	sm_100

	.elftype	@"ET_EXEC"


//--------------------- .note.nv.tkinfo           --------------------------
	.section	.note.nv.tkinfo,"",@"SHT_NOTE"
	.sectionflags	@"SHF_NOTE_NV_TKINFO"
	.tkinfo
        /*0018*/ 	.word	0x00000002
        /*0030*/ 	.string	""
        /*0030*/ 	.string	"ptxas"
        /*0030*/ 	.string	"Cuda compilation tools, release 13.0, V13.0.88"
        /*0030*/ 	.string	"Build cuda_13.0.r13.0/compiler.36424714_0"
        /*0030*/ 	.string	"-arch sm_100 -m 64 "



//--------------------- .note.nv.cuinfo           --------------------------
	.section	.note.nv.cuinfo,"",@"SHT_NOTE"
	.sectionflags	@"SHF_NOTE_NV_CUINFO"
        /*0018*/ 	.short	0x0002
        /*001a*/ 	.short	0x0064
        /*001c*/ 	.short	0x0082
	.zero		2


//--------------------- .nv.info                  --------------------------
	.section	.nv.info,"",@"SHT_CUDA_INFO"
	.align	4


	//----- nvinfo : EIATTR_REGCOUNT
	.align		4
        /*0000*/ 	.byte	0x04, 0x2f
        /*0002*/ 	.short	(.L_1 - .L_0)
	.align		4
.L_0:
        /*0004*/ 	.word	index@(_Z27calc_token_occurrences_cudaPKciPS0_PiS2_i)
        /*0008*/ 	.word	0x0000000e


	//----- nvinfo : EIATTR_FRAME_SIZE
	.align		4
.L_1:
        /*000c*/ 	.byte	0x04, 0x11
        /*000e*/ 	.short	(.L_3 - .L_2)
	.align		4
.L_2:
        /*0010*/ 	.word	index@(_Z27calc_token_occurrences_cudaPKciPS0_PiS2_i)
        /*0014*/ 	.word	0x00000000


	//----- nvinfo : EIATTR_MIN_STACK_SIZE
	.align		4
.L_3:
        /*0018*/ 	.byte	0x04, 0x12
        /*001a*/ 	.short	(.L_5 - .L_4)
	.align		4
.L_4:
        /*001c*/ 	.word	index@(_Z27calc_token_occurrences_cudaPKciPS0_PiS2_i)
        /*0020*/ 	.word	0x00000000
.L_5:


//--------------------- .nv.compat                --------------------------
	.section	.nv.compat,"",@"SHT_CUDA_COMPAT_INFO"
	.align	4
        /*0000*/ 	.byte	0x02, 0x09, 0x00, 0x00, 0x02, 0x02, 0x01, 0x00, 0x02, 0x05, 0x05, 0x00, 0x03, 0x07, 0x01, 0x01
        /*0010*/ 	.byte	0x02, 0x03, 0x00, 0x00, 0x02, 0x06, 0x01, 0x00, 0x04, 0x0b, 0x08, 0x00, 0x09, 0x00, 0x00, 0x00
        /*0020*/ 	.byte	0x00, 0x00, 0x00, 0x00


//--------------------- .nv.info._Z27calc_token_occurrences_cudaPKciPS0_PiS2_i --------------------------
	.section	.nv.info._Z27calc_token_occurrences_cudaPKciPS0_PiS2_i,"",@"SHT_CUDA_INFO"
	.sectionflags	@""
	.align	4


	//----- nvinfo : EIATTR_CUDA_API_VERSION
	.align		4
        /*0000*/ 	.byte	0x04, 0x37
        /*0002*/ 	.short	(.L_7 - .L_6)
.L_6:
        /*0004*/ 	.word	0x00000082


	//----- nvinfo : EIATTR_KPARAM_INFO
	.align		4
.L_7:
        /*0008*/ 	.byte	0x04, 0x17
        /*000a*/ 	.short	(.L_9 - .L_8)
.L_8:
        /*000c*/ 	.word	0x00000000
        /*0010*/ 	.short	0x0005
        /*0012*/ 	.short	0x0028
        /*0014*/ 	.byte	0x00, 0xf0, 0x11, 0x00


	//----- nvinfo : EIATTR_KPARAM_INFO
	.align		4
.L_9:
        /*0018*/ 	.byte	0x04, 0x17
        /*001a*/ 	.short	(.L_11 - .L_10)
.L_10:
        /*001c*/ 	.word	0x00000000
        /*0020*/ 	.short	0x0004
        /*0022*/ 	.short	0x0020
        /*0024*/ 	.byte	0x00, 0xf5, 0x21, 0x00


	//----- nvinfo : EIATTR_KPARAM_INFO
	.align		4
.L_11:
        /*0028*/ 	.byte	0x04, 0x17
        /*002a*/ 	.short	(.L_13 - .L_12)
.L_12:
        /*002c*/ 	.word	0x00000000
        /*0030*/ 	.short	0x0003
        /*0032*/ 	.short	0x0018
        /*0034*/ 	.byte	0x00, 0xf5, 0x21, 0x00


	//----- nvinfo : EIATTR_KPARAM_INFO
	.align		4
.L_13:
        /*0038*/ 	.byte	0x04, 0x17
        /*003a*/ 	.short	(.L_15 - .L_14)
.L_14:
        /*003c*/ 	.word	0x00000000
        /*0040*/ 	.short	0x0002
        /*0042*/ 	.short	0x0010
        /*0044*/ 	.byte	0x00, 0xf5, 0x21, 0x00


	//----- nvinfo : EIATTR_KPARAM_INFO
	.align		4
.L_15:
        /*0048*/ 	.byte	0x04, 0x17
        /*004a*/ 	.short	(.L_17 - .L_16)
.L_16:
        /*004c*/ 	.word	0x00000000
        /*0050*/ 	.short	0x0001
        /*0052*/ 	.short	0x0008
        /*0054*/ 	.byte	0x00, 0xf0, 0x11, 0x00


	//----- nvinfo : EIATTR_KPARAM_INFO
	.align		4
.L_17:
        /*0058*/ 	.byte	0x04, 0x17
        /*005a*/ 	.short	(.L_19 - .L_18)
.L_18:
        /*005c*/ 	.word	0x00000000
        /*0060*/ 	.short	0x0000
        /*0062*/ 	.short	0x0000
        /*0064*/ 	.byte	0x00, 0xf5, 0x21, 0x00


	//----- nvinfo : EIATTR_SPARSE_MMA_MASK
	.align		4
.L_19:
        /*0068*/ 	.byte	0x03, 0x50
        /*006a*/ 	.short	0x0000


	//----- nvinfo : EIATTR_MAXREG_COUNT
	.align		4
        /*006c*/ 	.byte	0x03, 0x1b
        /*006e*/ 	.short	0x00ff


	//----- nvinfo : EIATTR_MERCURY_ISA_VERSION
	.align		4
        /*0070*/ 	.byte	0x03, 0x5f
        /*0072*/ 	.short	0x0101


	//----- nvinfo : EIATTR_VRC_CTA_INIT_COUNT
	.align		4
        /*0074*/ 	.byte	0x02, 0x4a
	.zero		1
	.zero		1


	//----- nvinfo : EIATTR_EXIT_INSTR_OFFSETS
	.align		4
        /*0078*/ 	.byte	0x04, 0x1c
        /*007a*/ 	.short	(.L_21 - .L_20)


	//   ....[0]....
.L_20:
        /*007c*/ 	.word	0x00000040


	//   ....[1]....
        /*0080*/ 	.word	0x00000440


	//----- nvinfo : EIATTR_CRS_STACK_SIZE
	.align		4
.L_21:
        /*0084*/ 	.byte	0x04, 0x1e
        /*0086*/ 	.short	(.L_23 - .L_22)
.L_22:
        /*0088*/ 	.word	0x00000000


	//----- nvinfo : EIATTR_CBANK_PARAM_SIZE
	.align		4
.L_23:
        /*008c*/ 	.byte	0x03, 0x19
        /*008e*/ 	.short	0x002c


	//----- nvinfo : EIATTR_PARAM_CBANK
	.align		4
        /*0090*/ 	.byte	0x04, 0x0a
        /*0092*/ 	.short	(.L_25 - .L_24)
	.align		4
.L_24:
        /*0094*/ 	.word	index@(.nv.constant0._Z27calc_token_occurrences_cudaPKciPS0_PiS2_i)
        /*0098*/ 	.short	0x0380
        /*009a*/ 	.short	0x002c


	//----- nvinfo : EIATTR_SW_WAR
	.align		4
.L_25:
        /*009c*/ 	.byte	0x04, 0x36
        /*009e*/ 	.short	(.L_27 - .L_26)
.L_26:
        /*00a0*/ 	.word	0x00000008
.L_27:


//--------------------- .nv.callgraph             --------------------------
	.section	.nv.callgraph,"",@"SHT_CUDA_CALLGRAPH"
	.align	4
	.sectionentsize	8
	.align		4
        /*0000*/ 	.word	0x00000000
	.align		4
        /*0004*/ 	.word	0xffffffff
	.align		4
        /*0008*/ 	.word	0x00000000
	.align		4
        /*000c*/ 	.word	0xfffffffe
	.align		4
        /*0010*/ 	.word	0x00000000
	.align		4
        /*0014*/ 	.word	0xfffffffd
	.align		4
        /*0018*/ 	.word	0x00000000
	.align		4
        /*001c*/ 	.word	0xfffffffc


//--------------------- .text._Z27calc_token_occurrences_cudaPKciPS0_PiS2_i --------------------------
	.section	.text._Z27calc_token_occurrences_cudaPKciPS0_PiS2_i,"ax",@progbits
	.align	128
        .global         _Z27calc_token_occurrences_cudaPKciPS0_PiS2_i
        .type           _Z27calc_token_occurrences_cudaPKciPS0_PiS2_i,@function
        .size           _Z27calc_token_occurrences_cudaPKciPS0_PiS2_i,(.L_x_9 - _Z27calc_token_occurrences_cudaPKciPS0_PiS2_i)
        .other          _Z27calc_token_occurrences_cudaPKciPS0_PiS2_i,@"STO_CUDA_ENTRY STV_DEFAULT"
_Z27calc_token_occurrences_cudaPKciPS0_PiS2_i:
.text._Z27calc_token_occurrences_cudaPKciPS0_PiS2_i:
[----:B------:R-:W-:Y:S01]  /*0000*/  LDC R1, c[0x0][0x37c] ;  /* 0x0000df00ff017b82 */ /* 0x000fe20000000800 */
[----:B------:R-:W0:Y:S01]  /*0010*/  S2R R0, SR_TID.X ;  /* 0x0000000000007919 */ /* 0x000e220000002100 */
[----:B------:R-:W0:Y:S02]  /*0020*/  LDCU UR4, c[0x0][0x3a8] ;  /* 0x00007500ff0477ac */ /* 0x000e240008000800 */
[----:B0-----:R-:W-:-:S13]  /*0030*/  ISETP.GE.AND P0, PT, R0, UR4, PT ;  /* 0x0000000400007c0c */ /* 0x001fda000bf06270 */
[----:B------:R-:W-:Y:S05]  /*0040*/  @P0 EXIT ;  /* 0x000000000000094d */ /* 0x000fea0003800000 */
[----:B------:R-:W0:Y:S01]  /*0050*/  LDCU UR4, c[0x0][0x388] ;  /* 0x00007100ff0477ac */ /* 0x000e220008000800 */
[----:B------:R-:W-:Y:S01]  /*0060*/  IMAD.MOV.U32 R9, RZ, RZ, RZ ;  /* 0x000000ffff097224 */ /* 0x000fe200078e00ff */
[----:B------:R-:W1:Y:S01]  /*0070*/  LDCU.64 UR8, c[0x0][0x358] ;  /* 0x00006b00ff0877ac */ /* 0x000e620008000a00 */
[----:B0-----:R-:W-:-:S09]  /*0080*/  UISETP.GE.AND UP0, UPT, UR4, 0x1, UPT ;  /* 0x000000010400788c */ /* 0x001fd2000bf06270 */
[----:B-1----:R-:W-:Y:S05]  /*0090*/  BRA.U !UP0, `(.L_x_0) ;  /* 0x0000000108dc7547 */ /* 0x002fea000b800000 */
[----:B------:R-:W0:Y:S08]  /*00a0*/  LDC.64 R2, c[0x0][0x390] ;  /* 0x0000e400ff027b82 */ /* 0x000e300000000a00 */
[----:B------:R-:W1:Y:S01]  /*00b0*/  LDC.64 R4, c[0x0][0x398] ;  /* 0x0000e600ff047b82 */ /* 0x000e620000000a00 */
[----:B0-----:R-:W-:-:S06]  /*00c0*/  IMAD.WIDE.U32 R2, R0, 0x8, R2 ;  /* 0x0000000800027825 */ /* 0x001fcc00078e0002 */
[----:B------:R-:W5:Y:S01]  /*00d0*/  LDG.E.64 R2, desc[UR8][R2.64] ;  /* 0x0000000802027981 */ /* 0x000f62000c1e1b00 */
[----:B-1----:R-:W-:-:S05]  /*00e0*/  IMAD.WIDE.U32 R4, R0, 0x4, R4 ;  /* 0x0000000400047825 */ /* 0x002fca00078e0004 */
[----:B------:R0:W5:Y:S01]  /*00f0*/  LDG.E R8, desc[UR8][R4.64] ;  /* 0x0000000804087981 */ /* 0x000162000c1e1900 */
[----:B------:R-:W-:Y:S01]  /*0100*/  IMAD.MOV.U32 R9, RZ, RZ, RZ ;  /* 0x000000ffff097224 */ /* 0x000fe200078e00ff */
[----:B------:R-:W-:-:S06]  /*0110*/  UMOV UR4, URZ ;  /* 0x000000ff00047c82 */ /* 0x000fcc0008000000 */
.L_x_7:
[----:B-----5:R-:W-:Y:S01]  /*0120*/  ISETP.GE.AND P0, PT, R8, 0x1, PT ;  /* 0x000000010800780c */ /* 0x020fe20003f06270 */
[----:B------:R-:W1:Y:S01]  /*0130*/  LDCU.64 UR10, c[0x0][0x380] ;  /* 0x00007000ff0a77ac */ /* 0x000e620008000a00 */
[----:B------:R-:W-:Y:S11]  /*0140*/  BSSY.RECONVERGENT B0, `(.L_x_1) ;  /* 0x0000028000007945 */ /* 0x000ff60003800200 */
[----:B------:R-:W-:Y:S05]  /*0150*/  @!P0 BRA `(.L_x_2) ;  /* 0x0000000000348947 */ /* 0x000fea0003800000 */
[----:B------:R-:W-:-:S07]  /*0160*/  IMAD.MOV.U32 R11, RZ, RZ, RZ ;  /* 0x000000ffff0b7224 */ /* 0x000fce00078e00ff */
.L_x_4:
[----:B0-----:R-:W-:Y:S01]  /*0170*/  VIADD R4, R11, UR4 ;  /* 0x000000040b047c36 */ /* 0x001fe20008000000 */
[----:B------:R-:W-:-:S04]  /*0180*/  IADD3 R6, P1, PT, R2, R11, RZ ;  /* 0x0000000b02067210 */ /* 0x000fc80007f3e0ff */
[----:B-1----:R-:W-:Y:S02]  /*0190*/  IADD3 R4, P0, PT, R4, UR10, RZ ;  /* 0x0000000a04047c10 */ /* 0x002fe4000ff1e0ff */
[----:B------:R-:W-:-:S03]  /*01a0*/  IADD3.X R7, PT, PT, RZ, R3, RZ, P1, !PT ;  /* 0x00000003ff077210 */ /* 0x000fc60000ffe4ff */
[----:B------:R-:W-:-:S03]  /*01b0*/  IMAD.X R5, RZ, RZ, UR11, P0 ;  /* 0x0000000bff057e24 */ /* 0x000fc600080e06ff */
[----:B------:R-:W2:Y:S04]  /*01c0*/  LDG.E.U8 R7, desc[UR8][R6.64] ;  /* 0x0000000806077981 */ /* 0x000ea8000c1e1100 */
[----:B------:R-:W2:Y:S02]  /*01d0*/  LDG.E.U8 R4, desc[UR8][R4.64] ;  /* 0x0000000804047981 */ /* 0x000ea4000c1e1100 */
[----:B--2---:R-:W-:-:S13]  /*01e0*/  ISETP.NE.AND P0, PT, R4, R7, PT ;  /* 0x000000070400720c */ /* 0x004fda0003f05270 */
[----:B------:R-:W-:Y:S05]  /*01f0*/  @P0 BRA `(.L_x_3) ;  /* 0x0000000000700947 */ /* 0x000fea0003800000 */
[----:B------:R-:W-:-:S05]  /*0200*/  VIADD R11, R11, 0x1 ;  /* 0x000000010b0b7836 */ /* 0x000fca0000000000 */
[----:B------:R-:W-:-:S13]  /*0210*/  ISETP.NE.AND P0, PT, R11, R8, PT ;  /* 0x000000080b00720c */ /* 0x000fda0003f05270 */
[----:B------:R-:W-:Y:S05]  /*0220*/  @P0 BRA `(.L_x_4) ;  /* 0xfffffffc00d00947 */ /* 0x000fea000383ffff */
.L_x_2:
[----:B------:R-:W-:-:S09]  /*0230*/  UISETP.NE.AND UP0, UPT, UR4, URZ, UPT ;  /* 0x000000ff0400728c */ /* 0x000fd2000bf05270 */
[----:B------:R-:W-:Y:S05]  /*0240*/  BRA.U !UP0, `(.L_x_5) ;  /* 0x0000000108287547 */ /* 0x000fea000b800000 */
[----:B------:R-:W2:Y:S02]  /*0250*/  LDCU.64 UR6, c[0x0][0x380] ;  /* 0x00007000ff0677ac */ /* 0x000ea40008000a00 */
[----:B--2---:R-:W-:-:S04]  /*0260*/  UIADD3 UR5, UP0, UPT, UR4, UR6, URZ ;  /* 0x0000000604057290 */ /* 0x004fc8000ff1e0ff */
[----:B------:R-:W-:Y:S02]  /*0270*/  UIADD3.X UR6, UPT, UPT, URZ, UR7, URZ, UP0, !UPT ;  /* 0x00000007ff067290 */ /* 0x000fe400087fe4ff */
[----:B0-----:R-:W-:-:S04]  /*0280*/  IMAD.U32 R4, RZ, RZ, UR5 ;  /* 0x00000005ff047e24 */ /* 0x001fc8000f8e00ff */
[----:B------:R-:W-:-:S05]  /*0290*/  MOV R5, UR6 ;  /* 0x0000000600057c02 */ /* 0x000fca0008000f00 */
[----:B------:R-:W2:Y:S02]  /*02a0*/  LDG.E.U8 R4, desc[UR8][R4.64+-0x1] ;  /* 0xffffff0804047981 */ /* 0x000ea4000c1e1100 */
[----:B--2---:R-:W-:-:S05]  /*02b0*/  VIADD R6, R4, 0xffffff9f ;  /* 0xffffff9f04067836 */ /* 0x004fca0000000000 */
[----:B------:R-:W-:-:S04]  /*02c0*/  LOP3.LUT R6, R6, 0xff, RZ, 0xc0, !PT ;  /* 0x000000ff06067812 */ /* 0x000fc800078ec0ff */
[----:B------:R-:W-:-:S13]  /*02d0*/  ISETP.GE.U32.AND P0, PT, R6, 0x1a, PT ;  /* 0x0000001a0600780c */ /* 0x000fda0003f06070 */
[----:B------:R-:W-:Y:S05]  /*02e0*/  @!P0 BRA `(.L_x_3) ;  /* 0x0000000000348947 */ /* 0x000fea0003800000 */
.L_x_5:
[----:B------:R-:W2:Y:S01]  /*02f0*/  LDCU UR5, c[0x0][0x388] ;  /* 0x00007100ff0577ac */ /* 0x000ea20008000800 */
[----:B0-----:R-:W-:-:S05]  /*0300*/  VIADD R5, R8, UR4 ;  /* 0x0000000408057c36 */ /* 0x001fca0008000000 */
[----:B--2---:R-:W-:-:S13]  /*0310*/  ISETP.GE.AND P0, PT, R5, UR5, PT ;  /* 0x0000000505007c0c */ /* 0x004fda000bf06270 */
[----:B------:R-:W-:Y:S05]  /*0320*/  @P0 BRA `(.L_x_6) ;  /* 0x0000000000200947 */ /* 0x000fea0003800000 */
[----:B------:R-:W0:Y:S02]  /*0330*/  LDCU.64 UR6, c[0x0][0x380] ;  /* 0x00007000ff0677ac */ /* 0x000e240008000a00 */
[----:B0-----:R-:W-:-:S04]  /*0340*/  IADD3 R4, P0, PT, R5, UR6, RZ ;  /* 0x0000000605047c10 */ /* 0x001fc8000ff1e0ff */
[----:B------:R-:W-:-:S05]  /*0350*/  LEA.HI.X.SX32 R5, R5, UR7, 0x1, P0 ;  /* 0x0000000705057c11 */ /* 0x000fca00080f0eff */
[----:B------:R-:W2:Y:S02]  /*0360*/  LDG.E.U8 R4, desc[UR8][R4.64] ;  /* 0x0000000804047981 */ /* 0x000ea4000c1e1100 */
[----:B--2---:R-:W-:-:S04]  /*0370*/  IADD3 R6, PT, PT, R4, -0x61, RZ ;  /* 0xffffff9f04067810 */ /* 0x004fc80007ffe0ff */
[----:B------:R-:W-:-:S04]  /*0380*/  LOP3.LUT R6, R6, 0xff, RZ, 0xc0, !PT ;  /* 0x000000ff06067812 */ /* 0x000fc800078ec0ff */
[----:B------:R-:W-:-:S13]  /*0390*/  ISETP.GE.U32.AND P0, PT, R6, 0x1a, PT ;  /* 0x0000001a0600780c */ /* 0x000fda0003f06070 */
[----:B------:R-:W-:Y:S05]  /*03a0*/  @!P0 BRA `(.L_x_3) ;  /* 0x0000000000048947 */ /* 0x000fea0003800000 */
.L_x_6:
[----:B------:R-:W-:-:S07]  /*03b0*/  VIADD R9, R9, 0x1 ;  /* 0x0000000109097836 */ /* 0x000fce0000000000 */
.L_x_3:
[----:B-1----:R-:W-:Y:S05]  /*03c0*/  BSYNC.RECONVERGENT B0 ;  /* 0x0000000000007941 */ /* 0x002fea0003800200 */
.L_x_1:
[----:B------:R-:W0:Y:S01]  /*03d0*/  LDCU UR5, c[0x0][0x388] ;  /* 0x00007100ff0577ac */ /* 0x000e220008000800 */
[----:B------:R-:W-:-:S04]  /*03e0*/  UIADD3 UR4, UPT, UPT, UR4, 0x1, URZ ;  /* 0x0000000104047890 */ /* 0x000fc8000fffe0ff */
[----:B0-----:R-:W-:-:S09]  /*03f0*/  UISETP.NE.AND UP0, UPT, UR4, UR5, UPT ;  /* 0x000000050400728c */ /* 0x001fd2000bf05270 */
[----:B------:R-:W-:Y:S05]  /*0400*/  BRA.U UP0, `(.L_x_7) ;  /* 0xfffffffd00447547 */ /* 0x000fea000b83ffff */
.L_x_0:
[----:B------:R-:W0:Y:S02]  /*0410*/  LDC.64 R2, c[0x0][0x3a0] ;  /* 0x0000e800ff027b82 */ /* 0x000e240000000a00 */
[----:B0-----:R-:W-:-:S05]  /*0420*/  IMAD.WIDE.U32 R2, R0, 0x4, R2 ;  /* 0x0000000400027825 */ /* 0x001fca00078e0002 */
[----:B------:R-:W-:Y:S01]  /*0430*/  STG.E desc[UR8][R2.64], R9 ;  /* 0x0000000902007986 */ /* 0x000fe2000c101908 */
[----:B------:R-:W-:Y:S05]  /*0440*/  EXIT ;  /* 0x000000000000794d */ /* 0x000fea0003800000 */
.L_x_8:
[----:B------:R-:W-:-:S00]  /*0450*/  BRA `(.L_x_8) ;  /* 0xfffffffc00fc7947 */ /* 0x000fc0000383ffff */
[----:B------:R-:W-:-:S00]  /*0460*/  NOP ;  /* 0x0000000000007918 */ /* 0x000fc00000000000 */
        /* <DEDUP_REMOVED lines=9> */
.L_x_9:


//--------------------- .nv.shared.reserved.0     --------------------------
	.section	.nv.shared.reserved.0,"aw",@nobits
	.weak		__nv_reservedSMEM_offset_0_alias
	.size		__nv_reservedSMEM_offset_0_alias, 0, 64
	.other		__nv_reservedSMEM_offset_0_alias,@"STO_CUDA_RESERVED_SHARED STV_DEFAULT"
__nv_reservedSMEM_offset_0_alias:
	.zero		0
	.zero		64


//--------------------- .nv.constant0._Z27calc_token_occurrences_cudaPKciPS0_PiS2_i --------------------------
	.section	.nv.constant0._Z27calc_token_occurrences_cudaPKciPS0_PiS2_i,"a",@progbits
	.sectionflags	@""
	.align	4
.nv.constant0._Z27calc_token_occurrences_cudaPKciPS0_PiS2_i:
	.zero		940


//--------------------- SYMBOLS --------------------------

	.type		.nv.reservedSmem.offset0,@object
	.size		.nv.reservedSmem.offset0,0x4
